//
// Generated by NVIDIA NVVM Compiler
//
// Compiler Build ID: CL-36424714
// Cuda compilation tools, release 13.0, V13.0.88
// Based on NVVM 20.0.0
//

.version 9.0
.target sm_100
.address_size 64

	// .globl	_Z18argmax_dim1_kernelPKfPliii

.visible .entry _Z18argmax_dim1_kernelPKfPliii(
	.param .u64 .ptr .align 1 _Z18argmax_dim1_kernelPKfPliii_param_0,
	.param .u64 .ptr .align 1 _Z18argmax_dim1_kernelPKfPliii_param_1,
	.param .u32 _Z18argmax_dim1_kernelPKfPliii_param_2,
	.param .u32 _Z18argmax_dim1_kernelPKfPliii_param_3,
	.param .u32 _Z18argmax_dim1_kernelPKfPliii_param_4
)
{
	.reg .pred 	%p<40>;
	.reg .b32 	%r<58>;
	.reg .b32 	%f<71>;
	.reg .b64 	%rd<131>;

	ld.param.u64 	%rd21, [_Z18argmax_dim1_kernelPKfPliii_param_0];
	ld.param.u64 	%rd20, [_Z18argmax_dim1_kernelPKfPliii_param_1];
	ld.param.u32 	%r28, [_Z18argmax_dim1_kernelPKfPliii_param_3];
	ld.param.u32 	%r29, [_Z18argmax_dim1_kernelPKfPliii_param_4];
	cvta.to.global.u64 	%rd1, %rd21;
	mov.u32 	%r1, %ctaid.x;
	mov.u32 	%r2, %tid.x;
	mov.u32 	%r30, %ctaid.y;
	mov.u32 	%r31, %ntid.x;
	mul.lo.s32 	%r3, %r30, %r31;
	add.s32 	%r4, %r3, %r2;
	setp.ge.s32 	%p1, %r4, %r29;
	@%p1 bra 	$L__BB0_15;
	setp.lt.s32 	%p2, %r28, 1;
	mov.b64 	%rd130, 0;
	@%p2 bra 	$L__BB0_14;
	mul.lo.s32 	%r5, %r28, %r1;
	and.b32  	%r6, %r28, 15;
	setp.lt.u32 	%p3, %r28, 16;
	mov.f32 	%f67, 0fFF7FFFFF;
	mov.b64 	%rd130, 0;
	mov.b32 	%r54, 0;
	@%p3 bra 	$L__BB0_5;
	and.b32  	%r54, %r28, 2147483632;
	neg.s32 	%r52, %r54;
	mul.lo.s32 	%r33, %r1, %r29;
	mad.lo.s32 	%r34, %r33, %r28, %r2;
	add.s32 	%r51, %r34, %r3;
	shl.b32 	%r10, %r29, 4;
	mov.f32 	%f67, 0fFF7FFFFF;
	mov.b64 	%rd130, 0;
	mov.b64 	%rd120, 15;
	mul.wide.s32 	%rd31, %r29, 4;
$L__BB0_4:
	.pragma "nounroll";
	mul.wide.s32 	%rd27, %r51, 4;
	add.s64 	%rd28, %rd1, %rd27;
	ld.global.nc.f32 	%f12, [%rd28];
	setp.gt.f32 	%p4, %f12, %f67;
	add.s64 	%rd29, %rd120, -15;
	selp.f32 	%f13, %f12, %f67, %p4;
	selp.b64 	%rd30, %rd29, %rd130, %p4;
	add.s64 	%rd32, %rd28, %rd31;
	ld.global.nc.f32 	%f14, [%rd32];
	setp.gt.f32 	%p5, %f14, %f13;
	add.s64 	%rd33, %rd120, -14;
	selp.f32 	%f15, %f14, %f13, %p5;
	selp.b64 	%rd34, %rd33, %rd30, %p5;
	add.s64 	%rd35, %rd32, %rd31;
	ld.global.nc.f32 	%f16, [%rd35];
	setp.gt.f32 	%p6, %f16, %f15;
	add.s64 	%rd36, %rd120, -13;
	selp.f32 	%f17, %f16, %f15, %p6;
	selp.b64 	%rd37, %rd36, %rd34, %p6;
	add.s64 	%rd38, %rd35, %rd31;
	ld.global.nc.f32 	%f18, [%rd38];
	setp.gt.f32 	%p7, %f18, %f17;
	add.s64 	%rd39, %rd120, -12;
	selp.f32 	%f19, %f18, %f17, %p7;
	selp.b64 	%rd40, %rd39, %rd37, %p7;
	add.s64 	%rd41, %rd38, %rd31;
	ld.global.nc.f32 	%f20, [%rd41];
	setp.gt.f32 	%p8, %f20, %f19;
	add.s64 	%rd42, %rd120, -11;
	selp.f32 	%f21, %f20, %f19, %p8;
	selp.b64 	%rd43, %rd42, %rd40, %p8;
	add.s64 	%rd44, %rd41, %rd31;
	ld.global.nc.f32 	%f22, [%rd44];
	setp.gt.f32 	%p9, %f22, %f21;
	add.s64 	%rd45, %rd120, -10;
	selp.f32 	%f23, %f22, %f21, %p9;
	selp.b64 	%rd46, %rd45, %rd43, %p9;
	add.s64 	%rd47, %rd44, %rd31;
	ld.global.nc.f32 	%f24, [%rd47];
	setp.gt.f32 	%p10, %f24, %f23;
	add.s64 	%rd48, %rd120, -9;
	selp.f32 	%f25, %f24, %f23, %p10;
	selp.b64 	%rd49, %rd48, %rd46, %p10;
	add.s64 	%rd50, %rd47, %rd31;
	ld.global.nc.f32 	%f26, [%rd50];
	setp.gt.f32 	%p11, %f26, %f25;
	add.s64 	%rd51, %rd120, -8;
	selp.f32 	%f27, %f26, %f25, %p11;
	selp.b64 	%rd52, %rd51, %rd49, %p11;
	add.s64 	%rd53, %rd50, %rd31;
	ld.global.nc.f32 	%f28, [%rd53];
	setp.gt.f32 	%p12, %f28, %f27;
	add.s64 	%rd54, %rd120, -7;
	selp.f32 	%f29, %f28, %f27, %p12;
	selp.b64 	%rd55, %rd54, %rd52, %p12;
	add.s64 	%rd56, %rd53, %rd31;
	ld.global.nc.f32 	%f30, [%rd56];
	setp.gt.f32 	%p13, %f30, %f29;
	add.s64 	%rd57, %rd120, -6;
	selp.f32 	%f31, %f30, %f29, %p13;
	selp.b64 	%rd58, %rd57, %rd55, %p13;
	add.s64 	%rd59, %rd56, %rd31;
	ld.global.nc.f32 	%f32, [%rd59];
	setp.gt.f32 	%p14, %f32, %f31;
	add.s64 	%rd60, %rd120, -5;
	selp.f32 	%f33, %f32, %f31, %p14;
	selp.b64 	%rd61, %rd60, %rd58, %p14;
	add.s64 	%rd62, %rd59, %rd31;
	ld.global.nc.f32 	%f34, [%rd62];
	setp.gt.f32 	%p15, %f34, %f33;
	add.s64 	%rd63, %rd120, -4;
	selp.f32 	%f35, %f34, %f33, %p15;
	selp.b64 	%rd64, %rd63, %rd61, %p15;
	add.s64 	%rd65, %rd62, %rd31;
	ld.global.nc.f32 	%f36, [%rd65];
	setp.gt.f32 	%p16, %f36, %f35;
	add.s64 	%rd66, %rd120, -3;
	selp.f32 	%f37, %f36, %f35, %p16;
	selp.b64 	%rd67, %rd66, %rd64, %p16;
	add.s64 	%rd68, %rd65, %rd31;
	ld.global.nc.f32 	%f38, [%rd68];
	setp.gt.f32 	%p17, %f38, %f37;
	add.s64 	%rd69, %rd120, -2;
	selp.f32 	%f39, %f38, %f37, %p17;
	selp.b64 	%rd70, %rd69, %rd67, %p17;
	add.s64 	%rd71, %rd68, %rd31;
	ld.global.nc.f32 	%f40, [%rd71];
	setp.gt.f32 	%p18, %f40, %f39;
	add.s64 	%rd72, %rd120, -1;
	selp.f32 	%f41, %f40, %f39, %p18;
	selp.b64 	%rd73, %rd72, %rd70, %p18;
	add.s64 	%rd74, %rd71, %rd31;
	ld.global.nc.f32 	%f42, [%rd74];
	setp.gt.f32 	%p19, %f42, %f41;
	selp.f32 	%f67, %f42, %f41, %p19;
	selp.b64 	%rd130, %rd120, %rd73, %p19;
	add.s32 	%r52, %r52, 16;
	add.s64 	%rd120, %rd120, 16;
	add.s32 	%r51, %r51, %r10;
	setp.ne.s32 	%p20, %r52, 0;
	@%p20 bra 	$L__BB0_4;
$L__BB0_5:
	setp.eq.s32 	%p21, %r6, 0;
	@%p21 bra 	$L__BB0_14;
	and.b32  	%r16, %r28, 7;
	setp.lt.u32 	%p22, %r6, 8;
	@%p22 bra 	$L__BB0_8;
	add.s32 	%r35, %r54, %r5;
	mad.lo.s32 	%r36, %r35, %r29, %r4;
	mul.wide.s32 	%rd76, %r36, 4;
	add.s64 	%rd77, %rd1, %rd76;
	ld.global.nc.f32 	%f43, [%rd77];
	setp.gt.f32 	%p23, %f43, %f67;
	cvt.u64.u32 	%rd78, %r54;
	selp.f32 	%f44, %f43, %f67, %p23;
	selp.b64 	%rd79, %rd78, %rd130, %p23;
	add.s32 	%r37, %r54, 1;
	mul.wide.s32 	%rd80, %r29, 4;
	add.s64 	%rd81, %rd77, %rd80;
	ld.global.nc.f32 	%f45, [%rd81];
	setp.gt.f32 	%p24, %f45, %f44;
	cvt.u64.u32 	%rd82, %r37;
	selp.f32 	%f46, %f45, %f44, %p24;
	selp.b64 	%rd83, %rd82, %rd79, %p24;
	add.s32 	%r38, %r54, 2;
	add.s64 	%rd84, %rd81, %rd80;
	ld.global.nc.f32 	%f47, [%rd84];
	setp.gt.f32 	%p25, %f47, %f46;
	cvt.u64.u32 	%rd85, %r38;
	selp.f32 	%f48, %f47, %f46, %p25;
	selp.b64 	%rd86, %rd85, %rd83, %p25;
	add.s32 	%r39, %r54, 3;
	add.s64 	%rd87, %rd84, %rd80;
	ld.global.nc.f32 	%f49, [%rd87];
	setp.gt.f32 	%p26, %f49, %f48;
	cvt.u64.u32 	%rd88, %r39;
	selp.f32 	%f50, %f49, %f48, %p26;
	selp.b64 	%rd89, %rd88, %rd86, %p26;
	add.s32 	%r40, %r54, 4;
	add.s64 	%rd90, %rd87, %rd80;
	ld.global.nc.f32 	%f51, [%rd90];
	setp.gt.f32 	%p27, %f51, %f50;
	cvt.u64.u32 	%rd91, %r40;
	selp.f32 	%f52, %f51, %f50, %p27;
	selp.b64 	%rd92, %rd91, %rd89, %p27;
	add.s32 	%r41, %r54, 5;
	add.s64 	%rd93, %rd90, %rd80;
	ld.global.nc.f32 	%f53, [%rd93];
	setp.gt.f32 	%p28, %f53, %f52;
	cvt.u64.u32 	%rd94, %r41;
	selp.f32 	%f54, %f53, %f52, %p28;
	selp.b64 	%rd95, %rd94, %rd92, %p28;
	add.s32 	%r42, %r54, 6;
	add.s64 	%rd96, %rd93, %rd80;
	ld.global.nc.f32 	%f55, [%rd96];
	setp.gt.f32 	%p29, %f55, %f54;
	cvt.u64.u32 	%rd97, %r42;
	selp.f32 	%f56, %f55, %f54, %p29;
	selp.b64 	%rd98, %rd97, %rd95, %p29;
	add.s32 	%r43, %r54, 7;
	add.s64 	%rd99, %rd96, %rd80;
	ld.global.nc.f32 	%f57, [%rd99];
	setp.gt.f32 	%p30, %f57, %f56;
	cvt.u64.u32 	%rd100, %r43;
	selp.f32 	%f67, %f57, %f56, %p30;
	selp.b64 	%rd130, %rd100, %rd98, %p30;
	add.s32 	%r54, %r54, 8;
$L__BB0_8:
	setp.eq.s32 	%p31, %r16, 0;
	@%p31 bra 	$L__BB0_14;
	and.b32  	%r19, %r28, 3;
	setp.lt.u32 	%p32, %r16, 4;
	@%p32 bra 	$L__BB0_11;
	add.s32 	%r44, %r54, %r5;
	mad.lo.s32 	%r45, %r44, %r29, %r4;
	mul.wide.s32 	%rd102, %r45, 4;
	add.s64 	%rd103, %rd1, %rd102;
	ld.global.nc.f32 	%f58, [%rd103];
	setp.gt.f32 	%p33, %f58, %f67;
	cvt.u64.u32 	%rd104, %r54;
	selp.f32 	%f59, %f58, %f67, %p33;
	selp.b64 	%rd105, %rd104, %rd130, %p33;
	add.s32 	%r46, %r54, 1;
	mul.wide.s32 	%rd106, %r29, 4;
	add.s64 	%rd107, %rd103, %rd106;
	ld.global.nc.f32 	%f60, [%rd107];
	setp.gt.f32 	%p34, %f60, %f59;
	cvt.u64.u32 	%rd108, %r46;
	selp.f32 	%f61, %f60, %f59, %p34;
	selp.b64 	%rd109, %rd108, %rd105, %p34;
	add.s32 	%r47, %r54, 2;
	add.s64 	%rd110, %rd107, %rd106;
	ld.global.nc.f32 	%f62, [%rd110];
	setp.gt.f32 	%p35, %f62, %f61;
	cvt.u64.u32 	%rd111, %r47;
	selp.f32 	%f63, %f62, %f61, %p35;
	selp.b64 	%rd112, %rd111, %rd109, %p35;
	add.s32 	%r48, %r54, 3;
	add.s64 	%rd113, %rd110, %rd106;
	ld.global.nc.f32 	%f64, [%rd113];
	setp.gt.f32 	%p36, %f64, %f63;
	cvt.u64.u32 	%rd114, %r48;
	selp.f32 	%f67, %f64, %f63, %p36;
	selp.b64 	%rd130, %rd114, %rd112, %p36;
	add.s32 	%r54, %r54, 4;
$L__BB0_11:
	setp.eq.s32 	%p37, %r19, 0;
	@%p37 bra 	$L__BB0_14;
	cvt.u64.u32 	%rd128, %r54;
	add.s32 	%r49, %r54, %r5;
	mad.lo.s32 	%r57, %r29, %r49, %r4;
	neg.s32 	%r56, %r19;
$L__BB0_13:
	.pragma "nounroll";
	mul.wide.s32 	%rd115, %r57, 4;
	add.s64 	%rd116, %rd1, %rd115;
	ld.global.nc.f32 	%f65, [%rd116];
	setp.gt.f32 	%p38, %f65, %f67;
	selp.f32 	%f67, %f65, %f67, %p38;
	selp.b64 	%rd130, %rd128, %rd130, %p38;
	add.s64 	%rd128, %rd128, 1;
	add.s32 	%r57, %r57, %r29;
	add.s32 	%r56, %r56, 1;
	setp.ne.s32 	%p39, %r56, 0;
	@%p39 bra 	$L__BB0_13;
$L__BB0_14:
	mad.lo.s32 	%r50, %r29, %r1, %r4;
	cvta.to.global.u64 	%rd117, %rd20;
	mul.wide.u32 	%rd118, %r50, 8;
	add.s64 	%rd119, %rd117, %rd118;
	st.global.u64 	[%rd119], %rd130;
$L__BB0_15:
	ret;

}


// ===== COMPILED SASS (sm_100) =====

	.target	sm_100

	.elftype	@"ET_EXEC"


//--------------------- .note.nv.tkinfo           --------------------------
	.section	.note.nv.tkinfo,"",@"SHT_NOTE"
	.sectionflags	@"SHF_NOTE_NV_TKINFO"
	.tkinfo
        /*0018*/ 	.word	0x00000002
        /*0030*/ 	.string	""
        /*0030*/ 	.string	"ptxas"
        /*0030*/ 	.string	"Cuda compilation tools, release 13.0, V13.0.88"
        /*0030*/ 	.string	"Build cuda_13.0.r13.0/compiler.36424714_0"
        /*0030*/ 	.string	"-arch sm_100 -m 64 "



//--------------------- .note.nv.cuinfo           --------------------------
	.section	.note.nv.cuinfo,"",@"SHT_NOTE"
	.sectionflags	@"SHF_NOTE_NV_CUINFO"
        /*0018*/ 	.short	0x0002
        /*001a*/ 	.short	0x0064
        /*001c*/ 	.short	0x0082
	.zero		2


//--------------------- .nv.info                  --------------------------
	.section	.nv.info,"",@"SHT_CUDA_INFO"
	.align	4


	//----- nvinfo : EIATTR_REGCOUNT
	.align		4
        /*0000*/ 	.byte	0x04, 0x2f
        /*0002*/ 	.short	(.L_1 - .L_0)
	.align		4
.L_0:
        /*0004*/ 	.word	index@(_Z18argmax_dim1_kernelPKfPliii)
        /*0008*/ 	.word	0x00000020


	//----- nvinfo : EIATTR_FRAME_SIZE
	.align		4
.L_1:
        /*000c*/ 	.byte	0x04, 0x11
        /*000e*/ 	.short	(.L_3 - .L_2)
	.align		4
.L_2:
        /*0010*/ 	.word	index@(_Z18argmax_dim1_kernelPKfPliii)
        /*0014*/ 	.word	0x00000000


	//----- nvinfo : EIATTR_MIN_STACK_SIZE
	.align		4
.L_3:
        /*0018*/ 	.byte	0x04, 0x12
        /*001a*/ 	.short	(.L_5 - .L_4)
	.align		4
.L_4:
        /*001c*/ 	.word	index@(_Z18argmax_dim1_kernelPKfPliii)
        /*0020*/ 	.word	0x00000000
.L_5:


//--------------------- .nv.compat                --------------------------
	.section	.nv.compat,"",@"SHT_CUDA_COMPAT_INFO"
	.align	4
        /*0000*/ 	.byte	0x02, 0x09, 0x00, 0x00, 0x02, 0x02, 0x01, 0x00, 0x02, 0x05, 0x05, 0x00, 0x03, 0x07, 0x01, 0x01
        /*0010*/ 	.byte	0x02, 0x03, 0x00, 0x00, 0x02, 0x06, 0x01, 0x00, 0x04, 0x0b, 0x08, 0x00, 0x09, 0x00, 0x00, 0x00
        /*0020*/ 	.byte	0x00, 0x00, 0x00, 0x00


//--------------------- .nv.info._Z18argmax_dim1_kernelPKfPliii --------------------------
	.section	.nv.info._Z18argmax_dim1_kernelPKfPliii,"",@"SHT_CUDA_INFO"
	.sectionflags	@""
	.align	4


	//----- nvinfo : EIATTR_CUDA_API_VERSION
	.align		4
        /*0000*/ 	.byte	0x04, 0x37
        /*0002*/ 	.short	(.L_7 - .L_6)
.L_6:
        /*0004*/ 	.word	0x00000082


	//----- nvinfo : EIATTR_KPARAM_INFO
	.align		4
.L_7:
        /*0008*/ 	.byte	0x04, 0x17
        /*000a*/ 	.short	(.L_9 - .L_8)
.L_8:
        /*000c*/ 	.word	0x00000000
        /*0010*/ 	.short	0x0004
        /*0012*/ 	.short	0x0018
        /*0014*/ 	.byte	0x00, 0xf0, 0x11, 0x00


	//----- nvinfo : EIATTR_KPARAM_INFO
	.align		4
.L_9:
        /*0018*/ 	.byte	0x04, 0x17
        /*001a*/ 	.short	(.L_11 - .L_10)
.L_10:
        /*001c*/ 	.word	0x00000000
        /*0020*/ 	.short	0x0003
        /*0022*/ 	.short	0x0014
        /*0024*/ 	.byte	0x00, 0xf0, 0x11, 0x00


	//----- nvinfo : EIATTR_KPARAM_INFO
	.align		4
.L_11:
        /*0028*/ 	.byte	0x04, 0x17
        /*002a*/ 	.short	(.L_13 - .L_12)
.L_12:
        /*002c*/ 	.word	0x00000000
        /*0030*/ 	.short	0x0002
        /*0032*/ 	.short	0x0010
        /*0034*/ 	.byte	0x00, 0xf0, 0x11, 0x00


	//----- nvinfo : EIATTR_KPARAM_INFO
	.align		4
.L_13:
        /*0038*/ 	.byte	0x04, 0x17
        /*003a*/ 	.short	(.L_15 - .L_14)
.L_14:
        /*003c*/ 	.word	0x00000000
        /*0040*/ 	.short	0x0001
        /*0042*/ 	.short	0x0008
        /*0044*/ 	.byte	0x00, 0xf5, 0x21, 0x00


	//----- nvinfo : EIATTR_KPARAM_INFO
	.align		4
.L_15:
        /*0048*/ 	.byte	0x04, 0x17
        /*004a*/ 	.short	(.L_17 - .L_16)
.L_16:
        /*004c*/ 	.word	0x00000000
        /*0050*/ 	.short	0x0000
        /*0052*/ 	.short	0x0000
        /*0054*/ 	.byte	0x00, 0xf5, 0x21, 0x00


	//----- nvinfo : EIATTR_SPARSE_MMA_MASK
	.align		4
.L_17:
        /*0058*/ 	.byte	0x03, 0x50
        /*005a*/ 	.short	0x0000


	//----- nvinfo : EIATTR_MAXREG_COUNT
	.align		4
        /*005c*/ 	.byte	0x03, 0x1b
        /*005e*/ 	.short	0x00ff


	//----- nvinfo : EIATTR_MERCURY_ISA_VERSION
	.align		4
        /*0060*/ 	.byte	0x03, 0x5f
        /*0062*/ 	.short	0x0101


	//----- nvinfo : EIATTR_VRC_CTA_INIT_COUNT
	.align		4
        /*0064*/ 	.byte	0x02, 0x4a
	.zero		1
	.zero		1


	//----- nvinfo : EIATTR_EXIT_INSTR_OFFSETS
	.align		4
        /*0068*/ 	.byte	0x04, 0x1c
        /*006a*/ 	.short	(.L_19 - .L_18)


	//   ....[0]....
.L_18:
        /*006c*/ 	.word	0x00000080


	//   ....[1]....
        /*0070*/ 	.word	0x000010a0


	//----- nvinfo : EIATTR_CBANK_PARAM_SIZE
	.align		4
.L_19:
        /*0074*/ 	.byte	0x03, 0x19
        /*0076*/ 	.short	0x001c


	//----- nvinfo : EIATTR_PARAM_CBANK
	.align		4
        /*0078*/ 	.byte	0x04, 0x0a
        /*007a*/ 	.short	(.L_21 - .L_20)
	.align		4
.L_20:
        /*007c*/ 	.word	index@(.nv.constant0._Z18argmax_dim1_kernelPKfPliii)
        /*0080*/ 	.short	0x0380
        /*0082*/ 	.short	0x001c


	//----- nvinfo : EIATTR_SW_WAR
	.align		4
.L_21:
        /*0084*/ 	.byte	0x04, 0x36
        /*0086*/ 	.short	(.L_23 - .L_22)
.L_22:
        /*0088*/ 	.word	0x00000008
.L_23:


//--------------------- .nv.callgraph             --------------------------
	.section	.nv.callgraph,"",@"SHT_CUDA_CALLGRAPH"
	.align	4
	.sectionentsize	8
	.align		4
        /*0000*/ 	.word	0x00000000
	.align		4
        /*0004*/ 	.word	0xffffffff
	.align		4
        /*0008*/ 	.word	0x00000000
	.align		4
        /*000c*/ 	.word	0xfffffffe
	.align		4
        /*0010*/ 	.word	0x00000000
	.align		4
        /*0014*/ 	.word	0xfffffffd
	.align		4
        /*0018*/ 	.word	0x00000000
	.align		4
        /*001c*/ 	.word	0xfffffffc


//--------------------- .text._Z18argmax_dim1_kernelPKfPliii --------------------------
	.section	.text._Z18argmax_dim1_kernelPKfPliii,"ax",@progbits
	.align	128
        .global         _Z18argmax_dim1_kernelPKfPliii
        .type           _Z18argmax_dim1_kernelPKfPliii,@function
        .size           _Z18argmax_dim1_kernelPKfPliii,(.L_x_7 - _Z18argmax_dim1_kernelPKfPliii)
        .other          _Z18argmax_dim1_kernelPKfPliii,@"STO_CUDA_ENTRY STV_DEFAULT"
_Z18argmax_dim1_kernelPKfPliii:
.text._Z18argmax_dim1_kernelPKfPliii:
[----:B------:R-:W-:Y:S01]  /*0000*/  LDC R1, c[0x0][0x37c] ;  /* 0x0000df00ff017b82 */ /* 0x000fe20000000800 */
[----:B------:R-:W0:Y:S07]  /*0010*/  S2R R7, SR_TID.X ;  /* 0x0000000000077919 */ /* 0x000e2e0000002100 */
[----:B------:R-:W1:Y:S01]  /*0020*/  S2UR UR4, SR_CTAID.Y ;  /* 0x00000000000479c3 */ /* 0x000e620000002600 */
[----:B------:R-:W1:Y:S07]  /*0030*/  LDCU UR5, c[0x0][0x360] ;  /* 0x00006c00ff0577ac */ /* 0x000e6e0008000800 */
[----:B------:R-:W2:Y:S01]  /*0040*/  LDC R0, c[0x0][0x398] ;  /* 0x0000e600ff007b82 */ /* 0x000ea20000000800 */
[----:B-1----:R-:W-:-:S06]  /*0050*/  UIMAD UR4, UR4, UR5, URZ ;  /* 0x00000005040472a4 */ /* 0x002fcc000f8e02ff */
[----:B0-----:R-:W-:-:S05]  /*0060*/  VIADD R3, R7, UR4 ;  /* 0x0000000407037c36 */ /* 0x001fca0008000000 */
[----:B--2---:R-:W-:-:S13]  /*0070*/  ISETP.GE.AND P0, PT, R3, R0, PT ;  /* 0x000000000300720c */ /* 0x004fda0003f06270 */
[----:B------:R-:W-:Y:S05]  /*0080*/  @P0 EXIT ;  /* 0x000000000000094d */ /* 0x000fea0003800000 */
[----:B------:R-:W0:Y:S01]  /*0090*/  LDC R2, c[0x0][0x394] ;  /* 0x0000e500ff027b82 */ /* 0x000e220000000800 */
[----:B------:R-:W1:Y:S01]  /*00a0*/  LDCU.64 UR6, c[0x0][0x358] ;  /* 0x00006b00ff0677ac */ /* 0x000e620008000a00 */
[----:B------:R-:W-:Y:S02]  /*00b0*/  IMAD.MOV.U32 R8, RZ, RZ, RZ ;  /* 0x000000ffff087224 */ /* 0x000fe400078e00ff */
[----:B------:R-:W-:-:S04]  /*00c0*/  IMAD.MOV.U32 R23, RZ, RZ, RZ ;  /* 0x000000ffff177224 */ /* 0x000fc800078e00ff */
[----:B------:R-:W2:Y:S01]  /*00d0*/  S2UR UR5, SR_CTAID.X ;  /* 0x00000000000579c3 */ /* 0x000ea20000002500 */
[----:B0-----:R-:W-:-:S13]  /*00e0*/  ISETP.GE.AND P0, PT, R2, 0x1, PT ;  /* 0x000000010200780c */ /* 0x001fda0003f06270 */
[----:B-12---:R-:W-:Y:S05]  /*00f0*/  @!P0 BRA `(.L_x_0) ;  /* 0x0000000c00d48947 */ /* 0x006fea0003800000 */
[C---:B------:R-:W-:Y:S01]  /*0100*/  ISETP.GE.U32.AND P1, PT, R2.reuse, 0x10, PT ;  /* 0x000000100200780c */ /* 0x040fe20003f26070 */
[----:B------:R-:W-:Y:S01]  /*0110*/  IMAD.MOV.U32 R16, RZ, RZ, -0x800001 ;  /* 0xff7fffffff107424 */ /* 0x000fe200078e00ff */
[----:B------:R-:W-:Y:S02]  /*0120*/  LOP3.LUT R6, R2, 0xf, RZ, 0xc0, !PT ;  /* 0x0000000f02067812 */ /* 0x000fe400078ec0ff */
[----:B------:R-:W-:Y:S01]  /*0130*/  CS2R R8, SRZ ;  /* 0x0000000000087805 */ /* 0x000fe2000001ff00 */
[----:B------:R-:W-:Y:S01]  /*0140*/  IMAD.MOV.U32 R23, RZ, RZ, RZ ;  /* 0x000000ffff177224 */ /* 0x000fe200078e00ff */
[----:B------:R-:W-:-:S07]  /*0150*/  ISETP.NE.AND P0, PT, R6, RZ, PT ;  /* 0x000000ff0600720c */ /* 0x000fce0003f05270 */
[----:B------:R-:W-:Y:S06]  /*0160*/  @!P1 BRA `(.L_x_1) ;  /* 0x0000000800049947 */ /* 0x000fec0003800000 */
[----:B------:R-:W0:Y:S01]  /*0170*/  LDC.64 R14, c[0x0][0x380] ;  /* 0x0000e000ff0e7b82 */ /* 0x000e220000000a00 */
[----:B------:R-:W-:Y:S01]  /*0180*/  IMAD R5, R0, UR5, RZ ;  /* 0x0000000500057c24 */ /* 0x000fe2000f8e02ff */
[----:B------:R-:W-:Y:S01]  /*0190*/  LOP3.LUT R9, R2, 0x7ffffff0, RZ, 0xc0, !PT ;  /* 0x7ffffff002097812 */ /* 0x000fe200078ec0ff */
[----:B------:R-:W-:Y:S02]  /*01a0*/  IMAD.MOV.U32 R16, RZ, RZ, -0x800001 ;  /* 0xff7fffffff107424 */ /* 0x000fe400078e00ff */
[----:B------:R-:W-:Y:S02]  /*01b0*/  IMAD R7, R5, R2, R7 ;  /* 0x0000000205077224 */ /* 0x000fe400078e0207 */
[----:B------:R-:W-:Y:S02]  /*01c0*/  IMAD.MOV.U32 R8, RZ, RZ, RZ ;  /* 0x000000ffff087224 */ /* 0x000fe400078e00ff */
[----:B------:R-:W-:Y:S02]  /*01d0*/  IMAD.MOV.U32 R23, RZ, RZ, RZ ;  /* 0x000000ffff177224 */ /* 0x000fe400078e00ff */
[----:B------:R-:W-:-:S02]  /*01e0*/  IMAD.MOV.U32 R4, RZ, RZ, 0xf ;  /* 0x0000000fff047424 */ /* 0x000fc400078e00ff */
[----:B------:R-:W-:Y:S02]  /*01f0*/  IMAD.MOV.U32 R5, RZ, RZ, RZ ;  /* 0x000000ffff057224 */ /* 0x000fe400078e00ff */
[----:B------:R-:W-:Y:S02]  /*0200*/  IMAD.MOV R12, RZ, RZ, -R9 ;  /* 0x000000ffff0c7224 */ /* 0x000fe400078e0a09 */
[----:B------:R-:W-:-:S07]  /*0210*/  VIADD R7, R7, UR4 ;  /* 0x0000000407077c36 */ /* 0x000fce0008000000 */
.L_x_2:
[----:B0-----:R-:W-:-:S05]  /*0220*/  IMAD.WIDE R20, R7, 0x4, R14 ;  /* 0x0000000407147825 */ /* 0x001fca00078e020e */
[----:B------:R-:W2:Y:S01]  /*0230*/  LDG.E.CONSTANT R17, desc[UR6][R20.64] ;  /* 0x0000000614117981 */ /* 0x000ea2000c1e9900 */
[----:B------:R-:W-:-:S05]  /*0240*/  IMAD.WIDE R26, R0, 0x4, R20 ;  /* 0x00000004001a7825 */ /* 0x000fca00078e0214 */
[----:B------:R0:W3:Y:S02]  /*0250*/  LDG.E.CONSTANT R10, desc[UR6][R26.64] ;  /* 0x000000061a0a7981 */ /* 0x0000e4000c1e9900 */
[----:B0-----:R-:W-:-:S05]  /*0260*/  IMAD.WIDE R26, R0, 0x4, R26 ;  /* 0x00000004001a7825 */ /* 0x001fca00078e021a */
[----:B------:R-:W4:Y:S01]  /*0270*/  LDG.E.CONSTANT R22, desc[UR6][R26.64] ;  /* 0x000000061a167981 */ /* 0x000f22000c1e9900 */
[----:B------:R-:W-:-:S05]  /*0280*/  IMAD.WIDE R18, R0, 0x4, R26 ;  /* 0x0000000400127825 */ /* 0x000fca00078e021a */
[----:B------:R-:W5:Y:S01]  /*0290*/  LDG.E.CONSTANT R29, desc[UR6][R18.64] ;  /* 0x00000006121d7981 */ /* 0x000f62000c1e9900 */
[----:B------:R-:W-:-:S05]  /*02a0*/  IMAD.WIDE R24, R0, 0x4, R18 ;  /* 0x0000000400187825 */ /* 0x000fca00078e0212 */
[----:B------:R0:W5:Y:S02]  /*02b0*/  LDG.E.CONSTANT R13, desc[UR6][R24.64] ;  /* 0x00000006180d7981 */ /* 0x000164000c1e9900 */
[----:B0-----:R-:W-:-:S05]  /*02c0*/  IMAD.WIDE R24, R0, 0x4, R24 ;  /* 0x0000000400187825 */ /* 0x001fca00078e0218 */
[----:B------:R0:W5:Y:S01]  /*02d0*/  LDG.E.CONSTANT R11, desc[UR6][R24.64] ;  /* 0x00000006180b7981 */ /* 0x000162000c1e9900 */
[----:B------:R-:W-:-:S05]  /*02e0*/  IMAD.WIDE R20, R0, 0x4, R24 ;  /* 0x0000000400147825 */ /* 0x000fca00078e0218 */
[----:B------:R1:W5:Y:S01]  /*02f0*/  LDG.E.CONSTANT R28, desc[UR6][R20.64] ;  /* 0x00000006141c7981 */ /* 0x000362000c1e9900 */
[----:B------:R-:W-:-:S05]  /*0300*/  IMAD.WIDE R18, R0, 0x4, R20 ;  /* 0x0000000400127825 */ /* 0x000fca00078e0214 */
[----:B------:R4:W5:Y:S01]  /*0310*/  LDG.E.CONSTANT R26, desc[UR6][R18.64] ;  /* 0x00000006121a7981 */ /* 0x000962000c1e9900 */
[C---:B0-----:R-:W-:Y:S02]  /*0320*/  IADD3 R25, P3, PT, R4.reuse, -0xf, RZ ;  /* 0xfffffff104197810 */ /* 0x041fe40007f7e0ff */
[----:B------:R-:W-:Y:S02]  /*0330*/  IADD3 R24, P5, PT, R4, -0xe, RZ ;  /* 0xfffffff204187810 */ /* 0x000fe40007fbe0ff */
[----:B--2---:R-:W-:-:S04]  /*0340*/  FSETP.GT.AND P1, PT, R17, R16, PT ;  /* 0x000000101100720b */ /* 0x004fc80003f24000 */
[----:B------:R-:W-:Y:S01]  /*0350*/  FSEL R27, R17, R16, P1 ;  /* 0x00000010111b7208 */ /* 0x000fe20000800000 */
[----:B------:R-:W-:-:S03]  /*0360*/  IMAD.WIDE R16, R0, 0x4, R18 ;  /* 0x0000000400107825 */ /* 0x000fc600078e0212 */
[----:B---3--:R-:W-:-:S04]  /*0370*/  FSETP.GT.AND P2, PT, R10, R27, PT ;  /* 0x0000001b0a00720b */ /* 0x008fc80003f44000 */
[----:B------:R-:W-:Y:S02]  /*0380*/  FSEL R10, R10, R27, P2 ;  /* 0x0000001b0a0a7208 */ /* 0x000fe40001000000 */
[----:B------:R0:W2:Y:S01]  /*0390*/  LDG.E.CONSTANT R27, desc[UR6][R16.64] ;  /* 0x00000006101b7981 */ /* 0x0000a2000c1e9900 */
[----:B-1----:R-:W-:Y:S01]  /*03a0*/  IMAD.WIDE R20, R0, 0x4, R16 ;  /* 0x0000000400147825 */ /* 0x002fe200078e0210 */
[----:B----4-:R-:W-:-:S05]  /*03b0*/  FSETP.GT.AND P4, PT, R22, R10, PT ;  /* 0x0000000a1600720b */ /* 0x010fca0003f84000 */
[----:B------:R-:W-:Y:S02]  /*03c0*/  @!P2 SEL R24, R25, R8, P1 ;  /* 0x000000081918a207 */ /* 0x000fe40000800000 */
[----:B------:R-:W-:Y:S01]  /*03d0*/  FSEL R22, R22, R10, P4 ;  /* 0x0000000a16167208 */ /* 0x000fe20002000000 */
[----:B------:R-:W3:Y:S01]  /*03e0*/  LDG.E.CONSTANT R25, desc[UR6][R20.64] ;  /* 0x0000000614197981 */ /* 0x000ee2000c1e9900 */
[----:B------:R-:W-:Y:S01]  /*03f0*/  IADD3.X R8, PT, PT, R5, -0x1, RZ, P3, !PT ;  /* 0xffffffff05087810 */ /* 0x000fe20001ffe4ff */
[----:B------:R-:W-:Y:S01]  /*0400*/  IMAD.WIDE R18, R0, 0x4, R20 ;  /* 0x0000000400127825 */ /* 0x000fe200078e0214 */
[----:B-----5:R-:W-:Y:S02]  /*0410*/  FSETP.GT.AND P3, PT, R29, R22, PT ;  /* 0x000000161d00720b */ /* 0x020fe40003f64000 */
[----:B------:R-:W-:Y:S02]  /*0420*/  IADD3.X R10, PT, PT, R5, -0x1, RZ, P5, !PT ;  /* 0xffffffff050a7810 */ /* 0x000fe40002ffe4ff */
[----:B------:R-:W-:-:S02]  /*0430*/  @!P2 SEL R10, R8, R23, P1 ;  /* 0x00000017080aa207 */ /* 0x000fc40000800000 */
[----:B------:R1:W4:Y:S01]  /*0440*/  LDG.E.CONSTANT R8, desc[UR6][R18.64] ;  /* 0x0000000612087981 */ /* 0x000322000c1e9900 */
[----:B0-----:R-:W-:Y:S01]  /*0450*/  IMAD.WIDE R16, R0, 0x4, R18 ;  /* 0x0000000400107825 */ /* 0x001fe200078e0212 */
[C---:B------:R-:W-:Y:S02]  /*0460*/  IADD3 R23, P6, PT, R4.reuse, -0xc, RZ ;  /* 0xfffffff404177810 */ /* 0x040fe40007fde0ff */
[----:B-1----:R-:W-:-:S04]  /*0470*/  IADD3 R19, P5, PT, R4, -0xd, RZ ;  /* 0xfffffff304137810 */ /* 0x002fc80007fbe0ff */
[----:B------:R-:W-:Y:S02]  /*0480*/  @!P3 SEL R23, R19, R24, P4 ;  /* 0x000000181317b207 */ /* 0x000fe40002000000 */
[----:B------:R-:W5:Y:S01]  /*0490*/  LDG.E.CONSTANT R24, desc[UR6][R16.64] ;  /* 0x0000000610187981 */ /* 0x000f62000c1e9900 */
[----:B------:R-:W-:Y:S01]  /*04a0*/  IMAD.WIDE R18, R0, 0x4, R16 ;  /* 0x0000000400127825 */ /* 0x000fe200078e0210 */
[----:B------:R-:W-:-:S03]  /*04b0*/  FSEL R29, R29, R22, P3 ;  /* 0x000000161d1d7208 */ /* 0x000fc60001800000 */
[----:B------:R-:W-:Y:S01]  /*04c0*/  IMAD.WIDE R20, R0, 0x4, R18 ;  /* 0x0000000400147825 */ /* 0x000fe200078e0212 */
[----:B------:R-:W5:Y:S04]  /*04d0*/  LDG.E.CONSTANT R16, desc[UR6][R18.64] ;  /* 0x0000000612107981 */ /* 0x000f68000c1e9900 */
[----:B------:R0:W5:Y:S01]  /*04e0*/  LDG.E.CONSTANT R22, desc[UR6][R20.64] ;  /* 0x0000000614167981 */ /* 0x000162000c1e9900 */
[----:B------:R-:W-:-:S04]  /*04f0*/  FSETP.GT.AND P1, PT, R13, R29, PT ;  /* 0x0000001d0d00720b */ /* 0x000fc80003f24000 */
[----:B------:R-:W-:Y:S01]  /*0500*/  FSEL R29, R13, R29, P1 ;  /* 0x0000001d0d1d7208 */ /* 0x000fe20000800000 */
[----:B0-----:R-:W-:-:S05]  /*0510*/  IMAD.WIDE R20, R0, 0x4, R20 ;  /* 0x0000000400147825 */ /* 0x001fca00078e0214 */
[----:B------:R-:W5:Y:S01]  /*0520*/  LDG.E.CONSTANT R13, desc[UR6][R20.64] ;  /* 0x00000006140d7981 */ /* 0x000f62000c1e9900 */
[----:B------:R-:W-:-:S05]  /*0530*/  IMAD.WIDE R18, R0, 0x4, R20 ;  /* 0x0000000400127825 */ /* 0x000fca00078e0214 */
[----:B------:R0:W5:Y:S01]  /*0540*/  LDG.E.CONSTANT R17, desc[UR6][R18.64] ;  /* 0x0000000612117981 */ /* 0x000162000c1e9900 */
[----:B------:R-:W-:-:S04]  /*0550*/  FSETP.GT.AND P2, PT, R11, R29, PT ;  /* 0x0000001d0b00720b */ /* 0x000fc80003f44000 */
[----:B------:R-:W-:Y:S02]  /*0560*/  FSEL R11, R11, R29, P2 ;  /* 0x0000001d0b0b7208 */ /* 0x000fe40001000000 */
[----:B------:R-:W-:Y:S02]  /*0570*/  IADD3.X R29, PT, PT, R5, -0x1, RZ, P5, !PT ;  /* 0xffffffff051d7810 */ /* 0x000fe40002ffe4ff */
[----:B------:R-:W-:-:S04]  /*0580*/  FSETP.GT.AND P5, PT, R28, R11, PT ;  /* 0x0000000b1c00720b */ /* 0x000fc80003fa4000 */
[----:B------:R-:W-:Y:S02]  /*0590*/  FSEL R11, R28, R11, P5 ;  /* 0x0000000b1c0b7208 */ /* 0x000fe40002800000 */
[----:B------:R-:W-:Y:S02]  /*05a0*/  IADD3.X R28, PT, PT, R5, -0x1, RZ, P6, !PT ;  /* 0xffffffff051c7810 */ /* 0x000fe400037fe4ff */
[CC--:B------:R-:W-:Y:S02]  /*05b0*/  FSETP.GT.AND P6, PT, R26.reuse, R11.reuse, PT ;  /* 0x0000000b1a00720b */ /* 0x0c0fe40003fc4000 */
[----:B------:R-:W-:Y:S02]  /*05c0*/  @!P3 SEL R28, R29, R10, P4 ;  /* 0x0000000a1d1cb207 */ /* 0x000fe40002000000 */
[----:B------:R-:W-:Y:S02]  /*05d0*/  FSEL R26, R26, R11, P6 ;  /* 0x0000000b1a1a7208 */ /* 0x000fe40003000000 */
[----:B------:R-:W-:-:S04]  /*05e0*/  IADD3 R10, P4, PT, R4, -0xb, RZ ;  /* 0xfffffff5040a7810 */ /* 0x000fc80007f9e0ff */
[----:B0-----:R-:W-:Y:S02]  /*05f0*/  IADD3.X R19, PT, PT, R5, -0x1, RZ, P4, !PT ;  /* 0xffffffff05137810 */ /* 0x001fe400027fe4ff */
[----:B------:R-:W-:-:S04]  /*0600*/  IADD3 R11, P4, PT, R4, -0xa, RZ ;  /* 0xfffffff6040b7810 */ /* 0x000fc80007f9e0ff */
[----:B------:R-:W-:Y:S02]  /*0610*/  IADD3.X R18, PT, PT, R5, -0x1, RZ, P4, !PT ;  /* 0xffffffff05127810 */ /* 0x000fe400027fe4ff */
[----:B------:R-:W-:Y:S02]  /*0620*/  @!P2 SEL R11, R10, R23, P1 ;  /* 0x000000170a0ba207 */ /* 0x000fe40000800000 */
[----:B------:R-:W-:Y:S02]  /*0630*/  @!P2 SEL R18, R19, R28, P1 ;  /* 0x0000001c1312a207 */ /* 0x000fe40000800000 */
[----:B------:R-:W-:-:S04]  /*0640*/  IADD3 R20, P1, PT, R4, -0x9, RZ ;  /* 0xfffffff704147810 */ /* 0x000fc80007f3e0ff */
[----:B------:R-:W-:Y:S02]  /*0650*/  IADD3.X R19, PT, PT, R5, -0x1, RZ, P1, !PT ;  /* 0xffffffff05137810 */ /* 0x000fe40000ffe4ff */
[----:B------:R-:W-:-:S04]  /*0660*/  IADD3 R10, P1, PT, R4, -0x8, RZ ;  /* 0xfffffff8040a7810 */ /* 0x000fc80007f3e0ff */
[----:B------:R-:W-:Y:S02]  /*0670*/  IADD3.X R21, PT, PT, R5, -0x1, RZ, P1, !PT ;  /* 0xffffffff05157810 */ /* 0x000fe40000ffe4ff */
[----:B------:R-:W-:Y:S02]  /*0680*/  @!P6 SEL R10, R20, R11, P5 ;  /* 0x0000000b140ae207 */ /* 0x000fe40002800000 */
[----:B------:R-:W-:Y:S02]  /*0690*/  @!P6 SEL R21, R19, R18, P5 ;  /* 0x000000121315e207 */ /* 0x000fe40002800000 */
[----:B------:R-:W-:-:S04]  /*06a0*/  IADD3 R19, P5, PT, R4, -0x7, RZ ;  /* 0xfffffff904137810 */ /* 0x000fc80007fbe0ff */
[----:B------:R-:W-:Y:S02]  /*06b0*/  IADD3.X R18, PT, PT, R5, -0x1, RZ, P5, !PT ;  /* 0xffffffff05127810 */ /* 0x000fe40002ffe4ff */
[----:B------:R-:W-:Y:S01]  /*06c0*/  IADD3 R11, P6, PT, R4, -0x6, RZ ;  /* 0xfffffffa040b7810 */ /* 0x000fe20007fde0ff */
[----:B------:R-:W-:Y:S02]  /*06d0*/  VIADD R12, R12, 0x10 ;  /* 0x000000100c0c7836 */ /* 0x000fe40000000000 */
[----:B------:R-:W-:Y:S01]  /*06e0*/  IMAD R7, R0, 0x10, R7 ;  /* 0x0000001000077824 */ /* 0x000fe200078e0207 */
[----:B--2---:R-:W-:-:S04]  /*06f0*/  FSETP.GT.AND P3, PT, R27, R26, PT ;  /* 0x0000001a1b00720b */ /* 0x004fc80003f64000 */
[----:B------:R-:W-:-:S04]  /*0700*/  FSEL R26, R27, R26, P3 ;  /* 0x0000001a1b1a7208 */ /* 0x000fc80001800000 */
[----:B---3--:R-:W-:-:S04]  /*0710*/  FSETP.GT.AND P4, PT, R25, R26, PT ;  /* 0x0000001a1900720b */ /* 0x008fc80003f84000 */
[----:B------:R-:W-:-:S04]  /*0720*/  FSEL R25, R25, R26, P4 ;  /* 0x0000001a19197208 */ /* 0x000fc80002000000 */
[----:B----4-:R-:W-:-:S04]  /*0730*/  FSETP.GT.AND P2, PT, R8, R25, PT ;  /* 0x000000190800720b */ /* 0x010fc80003f44000 */
[----:B------:R-:W-:-:S04]  /*0740*/  FSEL R25, R8, R25, P2 ;  /* 0x0000001908197208 */ /* 0x000fc80001000000 */
[----:B-----5:R-:W-:-:S04]  /*0750*/  FSETP.GT.AND P1, PT, R24, R25, PT ;  /* 0x000000191800720b */ /* 0x020fc80003f24000 */
[----:B------:R-:W-:-:S04]  /*0760*/  FSEL R25, R24, R25, P1 ;  /* 0x0000001918197208 */ /* 0x000fc80000800000 */
[CC--:B------:R-:W-:Y:S02]  /*0770*/  FSETP.GT.AND P5, PT, R16.reuse, R25.reuse, PT ;  /* 0x000000191000720b */ /* 0x0c0fe40003fa4000 */
[----:B------:R-:W-:Y:S02]  /*0780*/  IADD3.X R8, PT, PT, R5, -0x1, RZ, P6, !PT ;  /* 0xffffffff05087810 */ /* 0x000fe400037fe4ff */
[----:B------:R-:W-:Y:S02]  /*0790*/  FSEL R25, R16, R25, P5 ;  /* 0x0000001910197208 */ /* 0x000fe40002800000 */
[----:B------:R-:W-:Y:S02]  /*07a0*/  @!P4 SEL R11, R19, R10, P3 ;  /* 0x0000000a130bc207 */ /* 0x000fe40001800000 */
[----:B------:R-:W-:Y:S02]  /*07b0*/  @!P4 SEL R8, R18, R21, P3 ;  /* 0x000000151208c207 */ /* 0x000fe40001800000 */
[----:B------:R-:W-:-:S02]  /*07c0*/  FSETP.GT.AND P3, PT, R22, R25, PT ;  /* 0x000000191600720b */ /* 0x000fc40003f64000 */
[C---:B------:R-:W-:Y:S02]  /*07d0*/  IADD3 R10, P4, PT, R4.reuse, -0x5, RZ ;  /* 0xfffffffb040a7810 */ /* 0x040fe40007f9e0ff */
[----:B------:R-:W-:Y:S02]  /*07e0*/  IADD3 R16, P6, PT, R4, -0x4, RZ ;  /* 0xfffffffc04107810 */ /* 0x000fe40007fde0ff */
[----:B------:R-:W-:Y:S02]  /*07f0*/  @!P1 SEL R16, R10, R11, P2 ;  /* 0x0000000b0a109207 */ /* 0x000fe40001000000 */
[----:B------:R-:W-:Y:S02]  /*0800*/  IADD3.X R21, PT, PT, R5, -0x1, RZ, P4, !PT ;  /* 0xffffffff05157810 */ /* 0x000fe400027fe4ff */
[----:B------:R-:W-:Y:S02]  /*0810*/  IADD3 R11, P4, PT, R4, -0x3, RZ ;  /* 0xfffffffd040b7810 */ /* 0x000fe40007f9e0ff */
[----:B------:R-:W-:-:S02]  /*0820*/  FSEL R22, R22, R25, P3 ;  /* 0x0000001916167208 */ /* 0x000fc40001800000 */
[----:B------:R-:W-:Y:S02]  /*0830*/  IADD3.X R19, PT, PT, R5, -0x1, RZ, P6, !PT ;  /* 0xffffffff05137810 */ /* 0x000fe400037fe4ff */
[C---:B------:R-:W-:Y:S02]  /*0840*/  IADD3 R10, P6, PT, R4.reuse, -0x2, RZ ;  /* 0xfffffffe040a7810 */ /* 0x040fe40007fde0ff */
[----:B------:R-:W-:Y:S02]  /*0850*/  @!P1 SEL R19, R21, R8, P2 ;  /* 0x0000000815139207 */ /* 0x000fe40001000000 */
[----:B------:R-:W-:Y:S02]  /*0860*/  @!P3 SEL R10, R11, R16, P5 ;  /* 0x000000100b0ab207 */ /* 0x000fe40002800000 */
[----:B------:R-:W-:Y:S02]  /*0870*/  FSETP.GT.AND P1, PT, R13, R22, PT ;  /* 0x000000160d00720b */ /* 0x000fe40003f24000 */
[----:B------:R-:W-:-:S04]  /*0880*/  IADD3 R11, P2, PT, R4, -0x1, RZ ;  /* 0xffffffff040b7810 */ /* 0x000fc80007f5e0ff */
[----:B------:R-:W-:Y:S02]  /*0890*/  SEL R11, R11, R10, P1 ;  /* 0x0000000a0b0b7207 */ /* 0x000fe40000800000 */
[----:B------:R-:W-:Y:S02]  /*08a0*/  IADD3.X R10, PT, PT, R5, -0x1, RZ, P2, !PT ;  /* 0xffffffff050a7810 */ /* 0x000fe400017fe4ff */
[----:B------:R-:W-:Y:S02]  /*08b0*/  ISETP.NE.AND P2, PT, R12, RZ, PT ;  /* 0x000000ff0c00720c */ /* 0x000fe40003f45270 */
[----:B------:R-:W-:Y:S02]  /*08c0*/  FSEL R16, R13, R22, P1 ;  /* 0x000000160d107208 */ /* 0x000fe40000800000 */
[C---:B------:R-:W-:Y:S02]  /*08d0*/  IADD3.X R8, PT, PT, R5.reuse, -0x1, RZ, P4, !PT ;  /* 0xffffffff05087810 */ /* 0x040fe400027fe4ff */
[----:B------:R-:W-:-:S02]  /*08e0*/  IADD3.X R13, PT, PT, R5, -0x1, RZ, P6, !PT ;  /* 0xffffffff050d7810 */ /* 0x000fc400037fe4ff */
[CC--:B------:R-:W-:Y:S02]  /*08f0*/  FSETP.GT.AND P4, PT, R17.reuse, R16.reuse, PT ;  /* 0x000000101100720b */ /* 0x0c0fe40003f84000 */
[----:B------:R-:W-:Y:S02]  /*0900*/  @!P3 SEL R13, R8, R19, P5 ;  /* 0x00000013080db207 */ /* 0x000fe40002800000 */
[C---:B------:R-:W-:Y:S02]  /*0910*/  SEL R8, R4.reuse, R11, P4 ;  /* 0x0000000b04087207 */ /* 0x040fe40002000000 */
[----:B------:R-:W-:Y:S02]  /*0920*/  IADD3 R4, P3, PT, R4, 0x10, RZ ;  /* 0x0000001004047810 */ /* 0x000fe40007f7e0ff */
[----:B------:R-:W-:Y:S02]  /*0930*/  SEL R10, R10, R13, P1 ;  /* 0x0000000d0a0a7207 */ /* 0x000fe40000800000 */
[----:B------:R-:W-:-:S02]  /*0940*/  FSEL R16, R17, R16, P4 ;  /* 0x0000001011107208 */ /* 0x000fc40002000000 */
[----:B------:R-:W-:Y:S01]  /*0950*/  SEL R23, R5, R10, P4 ;  /* 0x0000000a05177207 */ /* 0x000fe20002000000 */
[----:B------:R-:W-:Y:S01]  /*0960*/  IMAD.X R5, RZ, RZ, R5, P3 ;  /* 0x000000ffff057224 */ /* 0x000fe200018e0605 */
[----:B------:R-:W-:Y:S06]  /*0970*/  @P2 BRA `(.L_x_2) ;  /* 0xfffffff800282947 */ /* 0x000fec000383ffff */
.L_x_1:
[----:B------:R-:W-:Y:S05]  /*0980*/  @!P0 BRA `(.L_x_0) ;  /* 0x0000000400b08947 */ /* 0x000fea0003800000 */
[----:B------:R-:W-:Y:S02]  /*0990*/  ISETP.GE.U32.AND P1, PT, R6, 0x8, PT ;  /* 0x000000080600780c */ /* 0x000fe40003f26070 */
[----:B------:R-:W-:-:S04]  /*09a0*/  LOP3.LUT R17, R2, 0x7, RZ, 0xc0, !PT ;  /* 0x0000000702117812 */ /* 0x000fc800078ec0ff */
[----:B------:R-:W-:-:S07]  /*09b0*/  ISETP.NE.AND P0, PT, R17, RZ, PT ;  /* 0x000000ff1100720c */ /* 0x000fce0003f05270 */
[----:B------:R-:W-:Y:S06]  /*09c0*/  @!P1 BRA `(.L_x_3) ;  /* 0x0000000000d09947 */ /* 0x000fec0003800000 */
[----:B------:R-:W0:Y:S01]  /*09d0*/  LDC.64 R6, c[0x0][0x380] ;  /* 0x0000e000ff067b82 */ /* 0x000e220000000a00 */
[----:B------:R-:W-:-:S04]  /*09e0*/  IMAD R4, R2, UR5, R9 ;  /* 0x0000000502047c24 */ /* 0x000fc8000f8e0209 */
[----:B------:R-:W-:-:S04]  /*09f0*/  IMAD R5, R4, R0, R3 ;  /* 0x0000000004057224 */ /* 0x000fc800078e0203 */
[----:B0-----:R-:W-:-:S05]  /*0a00*/  IMAD.WIDE R6, R5, 0x4, R6 ;  /* 0x0000000405067825 */ /* 0x001fca00078e0206 */
[----:B------:R0:W2:Y:S01]  /*0a10*/  LDG.E.CONSTANT R5, desc[UR6][R6.64] ;  /* 0x0000000606057981 */ /* 0x0000a2000c1e9900 */
[----:B------:R-:W-:-:S05]  /*0a20*/  IMAD.WIDE R10, R0, 0x4, R6 ;  /* 0x00000004000a7825 */ /* 0x000fca00078e0206 */
[----:B------:R1:W3:Y:S01]  /*0a30*/  LDG.E.CONSTANT R4, desc[UR6][R10.64] ;  /* 0x000000060a047981 */ /* 0x0002e2000c1e9900 */
[----:B------:R-:W-:-:S05]  /*0a40*/  IMAD.WIDE R18, R0, 0x4, R10 ;  /* 0x0000000400127825 */ /* 0x000fca00078e020a */
[----:B------:R-:W4:Y:S01]  /*0a50*/  LDG.E.CONSTANT R12, desc[UR6][R18.64] ;  /* 0x00000006120c7981 */ /* 0x000f22000c1e9900 */
[----:B------:R-:W-:-:S05]  /*0a60*/  IMAD.WIDE R20, R0, 0x4, R18 ;  /* 0x0000000400147825 */ /* 0x000fca00078e0212 */
[----:B------:R-:W5:Y:S01]  /*0a70*/  LDG.E.CONSTANT R22, desc[UR6][R20.64] ;  /* 0x0000000614167981 */ /* 0x000f62000c1e9900 */
[----:B------:R-:W-:-:S05]  /*0a80*/  IMAD.WIDE R24, R0, 0x4, R20 ;  /* 0x0000000400187825 */ /* 0x000fca00078e0214 */
[----:B------:R-:W5:Y:S01]  /*0a90*/  LDG.E.CONSTANT R26, desc[UR6][R24.64] ;  /* 0x00000006181a7981 */ /* 0x000f62000c1e9900 */
[----:B------:R-:W-:-:S05]  /*0aa0*/  IMAD.WIDE R14, R0, 0x4, R24 ;  /* 0x00000004000e7825 */ /* 0x000fca00078e0218 */
[----:B------:R-:W5:Y:S01]  /*0ab0*/  LDG.E.CONSTANT R28, desc[UR6][R14.64] ;  /* 0x000000060e1c7981 */ /* 0x000f62000c1e9900 */
[----:B0-----:R-:W-:-:S05]  /*0ac0*/  IMAD.WIDE R6, R0, 0x4, R14 ;  /* 0x0000000400067825 */ /* 0x001fca00078e020e */
[----:B------:R-:W5:Y:S01]  /*0ad0*/  LDG.E.CONSTANT R13, desc[UR6][R6.64] ;  /* 0x00000006060d7981 */ /* 0x000f62000c1e9900 */
[----:B-1----:R-:W-:-:S06]  /*0ae0*/  IMAD.WIDE R10, R0, 0x4, R6 ;  /* 0x00000004000a7825 */ /* 0x002fcc00078e0206 */
[----:B------:R-:W5:Y:S01]  /*0af0*/  LDG.E.CONSTANT R10, desc[UR6][R10.64] ;  /* 0x000000060a0a7981 */ /* 0x000f62000c1e9900 */
[----:B--2---:R-:W-:-:S04]  /*0b00*/  FSETP.GT.AND P5, PT, R5, R16, PT ;  /* 0x000000100500720b */ /* 0x004fc80003fa4000 */
[----:B------:R-:W-:Y:S02]  /*0b10*/  FSEL R5, R5, R16, P5 ;  /* 0x0000001005057208 */ /* 0x000fe40002800000 */
[----:B------:R-:W-:Y:S02]  /*0b20*/  SEL R23, R23, RZ, !P5 ;  /* 0x000000ff17177207 */ /* 0x000fe40006800000 */
[CC--:B---3--:R-:W-:Y:S02]  /*0b30*/  FSETP.GT.AND P6, PT, R4.reuse, R5.reuse, PT ;  /* 0x000000050400720b */ /* 0x0c8fe40003fc4000 */
[----:B------:R-:W-:Y:S02]  /*0b40*/  SEL R8, R9, R8, P5 ;  /* 0x0000000809087207 */ /* 0x000fe40002800000 */
[----:B------:R-:W-:Y:S02]  /*0b50*/  FSEL R5, R4, R5, P6 ;  /* 0x0000000504057208 */ /* 0x000fe40003000000 */
[----:B------:R-:W-:-:S02]  /*0b60*/  SEL R23, R23, RZ, !P6 ;  /* 0x000000ff17177207 */ /* 0x000fc40007000000 */
[----:B----4-:R-:W-:-:S04]  /*0b70*/  FSETP.GT.AND P4, PT, R12, R5, PT ;  /* 0x000000050c00720b */ /* 0x010fc80003f84000 */
[----:B------:R-:W-:Y:S01]  /*0b80*/  FSEL R5, R12, R5, P4 ;  /* 0x000000050c057208 */ /* 0x000fe20002000000 */
[----:B------:R-:W-:Y:S01]  /*0b90*/  @P6 VIADD R8, R9, 0x1 ;  /* 0x0000000109086836 */ /* 0x000fe20000000000 */
[----:B------:R-:W-:Y:S02]  /*0ba0*/  SEL R23, R23, RZ, !P4 ;  /* 0x000000ff17177207 */ /* 0x000fe40006000000 */
[----:B-----5:R-:W-:-:S04]  /*0bb0*/  FSETP.GT.AND P3, PT, R22, R5, PT ;  /* 0x000000051600720b */ /* 0x020fc80003f64000 */
[----:B------:R-:W-:Y:S01]  /*0bc0*/  FSEL R5, R22, R5, P3 ;  /* 0x0000000516057208 */ /* 0x000fe20001800000 */
[----:B------:R-:W-:Y:S01]  /*0bd0*/  @P4 VIADD R8, R9, 0x2 ;  /* 0x0000000209084836 */ /* 0x000fe20000000000 */
[----:B------:R-:W-:Y:S02]  /*0be0*/  SEL R23, R23, RZ, !P3 ;  /* 0x000000ff17177207 */ /* 0x000fe40005800000 */
[----:B------:R-:W-:-:S04]  /*0bf0*/  FSETP.GT.AND P1, PT, R26, R5, PT ;  /* 0x000000051a00720b */ /* 0x000fc80003f24000 */
        /* <DEDUP_REMOVED lines=14> */
[----:B------:R-:W-:-:S07]  /*0ce0*/  SEL R23, R23, RZ, !P3 ;  /* 0x000000ff17177207 */ /* 0x000fce0005800000 */
[C---:B------:R-:W-:Y:S02]  /*0cf0*/  @P3 VIADD R8, R9.reuse, 0x7 ;  /* 0x0000000709083836 */ /* 0x040fe40000000000 */
[----:B------:R-:W-:-:S07]  /*0d00*/  VIADD R9, R9, 0x8 ;  /* 0x0000000809097836 */ /* 0x000fce0000000000 */
.L_x_3:
        /* <DEDUP_REMOVED lines=9> */
[----:B------:R-:W2:Y:S01]  /*0da0*/  LDG.E.CONSTANT R7, desc[UR6][R4.64] ;  /* 0x0000000604077981 */ /* 0x000ea2000c1e9900 */
[----:B------:R-:W-:-:S05]  /*0db0*/  IMAD.WIDE R10, R0, 0x4, R4 ;  /* 0x00000004000a7825 */ /* 0x000fca00078e0204 */
[----:B------:R-:W3:Y:S01]  /*0dc0*/  LDG.E.CONSTANT R18, desc[UR6][R10.64] ;  /* 0x000000060a127981 */ /* 0x000ee2000c1e9900 */
[----:B------:R-:W-:-:S05]  /*0dd0*/  IMAD.WIDE R12, R0, 0x4, R10 ;  /* 0x00000004000c7825 */ /* 0x000fca00078e020a */
[----:B------:R-:W4:Y:S01]  /*0de0*/  LDG.E.CONSTANT R20, desc[UR6][R12.64] ;  /* 0x000000060c147981 */ /* 0x000f22000c1e9900 */
[----:B------:R-:W-:-:S06]  /*0df0*/  IMAD.WIDE R14, R0, 0x4, R12 ;  /* 0x00000004000e7825 */ /* 0x000fcc00078e020c */
        /* <DEDUP_REMOVED lines=15> */
[----:B------:R-:W-:-:S07]  /*0ef0*/  SEL R23, R23, RZ, !P4 ;  /* 0x000000ff17177207 */ /* 0x000fce0006000000 */
[C---:B------:R-:W-:Y:S02]  /*0f00*/  @P4 VIADD R8, R9.reuse, 0x3 ;  /* 0x0000000309084836 */ /* 0x040fe40000000000 */
[----:B------:R-:W-:-:S07]  /*0f10*/  VIADD R9, R9, 0x4 ;  /* 0x0000000409097836 */ /* 0x000fce0000000000 */
.L_x_4:
[----:B------:R-:W-:Y:S05]  /*0f20*/  @!P1 BRA `(.L_x_0) ;  /* 0x0000000000489947 */ /* 0x000fea0003800000 */
[----:B------:R-:W0:Y:S01]  /*0f30*/  LDC.64 R4, c[0x0][0x380] ;  /* 0x0000e000ff047b82 */ /* 0x000e220000000a00 */
[--C-:B------:R-:W-:Y:S02]  /*0f40*/  IMAD R2, R2, UR5, R9.reuse ;  /* 0x0000000502027c24 */ /* 0x100fe4000f8e0209 */
[----:B------:R-:W-:Y:S02]  /*0f50*/  IMAD.MOV.U32 R11, RZ, RZ, R9 ;  /* 0x000000ffff0b7224 */ /* 0x000fe400078e0009 */
[----:B------:R-:W-:Y:S02]  /*0f60*/  IMAD.MOV R10, RZ, RZ, -R6 ;  /* 0x000000ffff0a7224 */ /* 0x000fe400078e0a06 */
[----:B------:R-:W-:Y:S02]  /*0f70*/  IMAD.MOV.U32 R12, RZ, RZ, RZ ;  /* 0x000000ffff0c7224 */ /* 0x000fe400078e00ff */
[----:B------:R-:W-:-:S07]  /*0f80*/  IMAD R9, R2, R0, R3 ;  /* 0x0000000002097224 */ /* 0x000fce00078e0203 */
.L_x_5:
[----:B0-----:R-:W-:-:S06]  /*0f90*/  IMAD.WIDE R6, R9, 0x4, R4 ;  /* 0x0000000409067825 */ /* 0x001fcc00078e0204 */
[----:B------:R-:W2:Y:S01]  /*0fa0*/  LDG.E.CONSTANT R7, desc[UR6][R6.64] ;  /* 0x0000000606077981 */ /* 0x000ea2000c1e9900 */
[----:B------:R-:W-:Y:S02]  /*0fb0*/  VIADD R10, R10, 0x1 ;  /* 0x000000010a0a7836 */ /* 0x000fe40000000000 */
[----:B------:R-:W-:-:S03]  /*0fc0*/  IMAD.IADD R9, R9, 0x1, R0 ;  /* 0x0000000109097824 */ /* 0x000fc600078e0200 */
[----:B------:R-:W-:Y:S02]  /*0fd0*/  ISETP.NE.AND P1, PT, R10, RZ, PT ;  /* 0x000000ff0a00720c */ /* 0x000fe40003f25270 */
[----:B--2---:R-:W-:-:S04]  /*0fe0*/  FSETP.GT.AND P0, PT, R7, R16, PT ;  /* 0x000000100700720b */ /* 0x004fc80003f04000 */
[C---:B------:R-:W-:Y:S02]  /*0ff0*/  SEL R8, R11.reuse, R8, P0 ;  /* 0x000000080b087207 */ /* 0x040fe40000000000 */
[----:B------:R-:W-:Y:S02]  /*1000*/  IADD3 R11, P2, PT, R11, 0x1, RZ ;  /* 0x000000010b0b7810 */ /* 0x000fe40007f5e0ff */
[----:B------:R-:W-:Y:S02]  /*1010*/  SEL R23, R12, R23, P0 ;  /* 0x000000170c177207 */ /* 0x000fe40000000000 */
[----:B------:R-:W-:Y:S01]  /*1020*/  FSEL R16, R7, R16, P0 ;  /* 0x0000001007107208 */ /* 0x000fe20000000000 */
[----:B------:R-:W-:Y:S01]  /*1030*/  IMAD.X R12, RZ, RZ, R12, P2 ;  /* 0x000000ffff0c7224 */ /* 0x000fe200010e060c */
[----:B------:R-:W-:Y:S07]  /*1040*/  @P1 BRA `(.L_x_5) ;  /* 0xfffffffc00d01947 */ /* 0x000fee000383ffff */
.L_x_0:
[----:B------:R-:W0:Y:S01]  /*1050*/  LDC.64 R4, c[0x0][0x388] ;  /* 0x0000e200ff047b82 */ /* 0x000e220000000a00 */
[----:B------:R-:W-:Y:S02]  /*1060*/  IMAD R3, R0, UR5, R3 ;  /* 0x0000000500037c24 */ /* 0x000fe4000f8e0203 */
[----:B------:R-:W-:Y:S02]  /*1070*/  IMAD.MOV.U32 R9, RZ, RZ, R23 ;  /* 0x000000ffff097224 */ /* 0x000fe400078e0017 */
[----:B0-----:R-:W-:-:S05]  /*1080*/  IMAD.WIDE.U32 R2, R3, 0x8, R4 ;  /* 0x0000000803027825 */ /* 0x001fca00078e0004 */
[----:B------:R-:W-:Y:S01]  /*1090*/  STG.E.64 desc[UR6][R2.64], R8 ;  /* 0x0000000802007986 */ /* 0x000fe2000c101b06 */
[----:B------:R-:W-:Y:S05]  /*10a0*/  EXIT ;  /* 0x000000000000794d */ /* 0x000fea0003800000 */
.L_x_6:
[----:B------:R-:W-:-:S00]  /*10b0*/  BRA `(.L_x_6) ;  /* 0xfffffffc00fc7947 */ /* 0x000fc0000383ffff */
[----:B------:R-:W-:-:S00]  /*10c0*/  NOP ;  /* 0x0000000000007918 */ /* 0x000fc00000000000 */
        /* <DEDUP_REMOVED lines=11> */
.L_x_7:


//--------------------- .nv.shared.reserved.0     --------------------------
	.section	.nv.shared.reserved.0,"aw",@nobits
	.weak		__nv_reservedSMEM_offset_0_alias
	.size		__nv_reservedSMEM_offset_0_alias, 0, 64
	.other		__nv_reservedSMEM_offset_0_alias,@"STO_CUDA_RESERVED_SHARED STV_DEFAULT"
__nv_reservedSMEM_offset_0_alias:
	.zero		0
	.zero		64


//--------------------- .nv.constant0._Z18argmax_dim1_kernelPKfPliii --------------------------
	.section	.nv.constant0._Z18argmax_dim1_kernelPKfPliii,"a",@progbits
	.sectionflags	@""
	.align	4
.nv.constant0._Z18argmax_dim1_kernelPKfPliii:
	.zero		924


//--------------------- SYMBOLS --------------------------

	.type		.nv.reservedSmem.offset0,@object
	.size		.nv.reservedSmem.offset0,0x4
